//
// Generated by NVIDIA NVVM Compiler
//
// Compiler Build ID: CL-36424714
// Cuda compilation tools, release 13.0, V13.0.88
// Based on NVVM 20.0.0
//

.version 9.0
.target sm_100
.address_size 64

	// .globl	_Z9propagatePiS_

.visible .entry _Z9propagatePiS_(
	.param .u64 .ptr .align 1 _Z9propagatePiS__param_0,
	.param .u64 .ptr .align 1 _Z9propagatePiS__param_1
)
{
	.reg .pred 	%p<13>;
	.reg .b32 	%r<29>;
	.reg .b64 	%rd<14>;

	ld.param.u64 	%rd4, [_Z9propagatePiS__param_0];
	ld.param.u64 	%rd5, [_Z9propagatePiS__param_1];
	cvta.to.global.u64 	%rd6, %rd5;
	cvta.to.global.u64 	%rd1, %rd4;
	mov.u32 	%r1, %ctaid.x;
	mul.wide.u32 	%rd7, %r1, 4;
	add.s64 	%rd2, %rd1, %rd7;
	ld.global.u32 	%r2, [%rd2];
	add.s64 	%rd3, %rd6, %rd7;
	st.global.u32 	[%rd3], %r2;
	mul.hi.u32 	%r5, %r1, 1717986919;
	shr.u32 	%r6, %r5, 6;
	mul.lo.s32 	%r7, %r6, 160;
	add.s32 	%r3, %r1, -160;
	setp.gt.u32 	%p1, %r3, 6079;
	not.b32 	%r8, %r7;
	add.s32 	%r9, %r8, %r1;
	setp.gt.u32 	%p2, %r9, 157;
	or.pred  	%p3, %p1, %p2;
	@%p3 bra 	$L__BB0_7;
	ld.global.u32 	%r10, [%rd2+-644];
	mul.wide.u32 	%rd8, %r3, 4;
	add.s64 	%rd9, %rd1, %rd8;
	ld.global.u32 	%r11, [%rd9];
	add.s32 	%r12, %r11, %r10;
	add.s32 	%r13, %r1, -159;
	mul.wide.u32 	%rd10, %r13, 4;
	add.s64 	%rd11, %rd1, %rd10;
	ld.global.u32 	%r14, [%rd11];
	add.s32 	%r15, %r12, %r14;
	add.s32 	%r16, %r1, -1;
	mul.wide.u32 	%rd12, %r16, 4;
	add.s64 	%rd13, %rd1, %rd12;
	ld.global.u32 	%r17, [%rd13];
	add.s32 	%r18, %r15, %r17;
	ld.global.u32 	%r19, [%rd2+4];
	add.s32 	%r20, %r18, %r19;
	ld.global.u32 	%r21, [%rd2+636];
	add.s32 	%r22, %r20, %r21;
	ld.global.u32 	%r23, [%rd2+640];
	add.s32 	%r24, %r22, %r23;
	ld.global.u32 	%r25, [%rd2+644];
	add.s32 	%r4, %r24, %r25;
	setp.ne.s32 	%p4, %r2, 0;
	setp.ne.s32 	%p5, %r4, 3;
	or.pred  	%p6, %p4, %p5;
	@%p6 bra 	$L__BB0_3;
	mov.b32 	%r28, 1;
	st.global.u32 	[%rd3], %r28;
	bra.uni 	$L__BB0_7;
$L__BB0_3:
	setp.ne.s32 	%p7, %r2, 1;
	setp.gt.s32 	%p8, %r4, 1;
	or.pred  	%p9, %p8, %p7;
	@%p9 bra 	$L__BB0_5;
	mov.b32 	%r27, 0;
	st.global.u32 	[%rd3], %r27;
	bra.uni 	$L__BB0_7;
$L__BB0_5:
	setp.ne.s32 	%p10, %r2, 1;
	setp.lt.s32 	%p11, %r4, 4;
	or.pred  	%p12, %p11, %p10;
	@%p12 bra 	$L__BB0_7;
	mov.b32 	%r26, 0;
	st.global.u32 	[%rd3], %r26;
$L__BB0_7:
	ret;

}


// ===== COMPILED SASS (sm_100) =====

	.target	sm_100

	.elftype	@"ET_EXEC"


//--------------------- .note.nv.tkinfo           --------------------------
	.section	.note.nv.tkinfo,"",@"SHT_NOTE"
	.sectionflags	@"SHF_NOTE_NV_TKINFO"
	.tkinfo
        /*0018*/ 	.word	0x00000002
        /*0030*/ 	.string	""
        /*0030*/ 	.string	"ptxas"
        /*0030*/ 	.string	"Cuda compilation tools, release 13.0, V13.0.88"
        /*0030*/ 	.string	"Build cuda_13.0.r13.0/compiler.36424714_0"
        /*0030*/ 	.string	"-arch sm_100 -m 64 "



//--------------------- .note.nv.cuinfo           --------------------------
	.section	.note.nv.cuinfo,"",@"SHT_NOTE"
	.sectionflags	@"SHF_NOTE_NV_CUINFO"
        /*0018*/ 	.short	0x0002
        /*001a*/ 	.short	0x0064
        /*001c*/ 	.short	0x0082
	.zero		2


//--------------------- .nv.info                  --------------------------
	.section	.nv.info,"",@"SHT_CUDA_INFO"
	.align	4


	//----- nvinfo : EIATTR_REGCOUNT
	.align		4
        /*0000*/ 	.byte	0x04, 0x2f
        /*0002*/ 	.short	(.L_1 - .L_0)
	.align		4
.L_0:
        /*0004*/ 	.word	index@(_Z9propagatePiS_)
        /*0008*/ 	.word	0x00000014


	//----- nvinfo : EIATTR_FRAME_SIZE
	.align		4
.L_1:
        /*000c*/ 	.byte	0x04, 0x11
        /*000e*/ 	.short	(.L_3 - .L_2)
	.align		4
.L_2:
        /*0010*/ 	.word	index@(_Z9propagatePiS_)
        /*0014*/ 	.word	0x00000000


	//----- nvinfo : EIATTR_MIN_STACK_SIZE
	.align		4
.L_3:
        /*0018*/ 	.byte	0x04, 0x12
        /*001a*/ 	.short	(.L_5 - .L_4)
	.align		4
.L_4:
        /*001c*/ 	.word	index@(_Z9propagatePiS_)
        /*0020*/ 	.word	0x00000000
.L_5:


//--------------------- .nv.compat                --------------------------
	.section	.nv.compat,"",@"SHT_CUDA_COMPAT_INFO"
	.align	4
        /*0000*/ 	.byte	0x02, 0x09, 0x00, 0x00, 0x02, 0x02, 0x01, 0x00, 0x02, 0x05, 0x05, 0x00, 0x03, 0x07, 0x01, 0x01
        /*0010*/ 	.byte	0x02, 0x03, 0x00, 0x00, 0x02, 0x06, 0x01, 0x00, 0x04, 0x0b, 0x08, 0x00, 0x09, 0x00, 0x00, 0x00
        /*0020*/ 	.byte	0x00, 0x00, 0x00, 0x00


//--------------------- .nv.info._Z9propagatePiS_ --------------------------
	.section	.nv.info._Z9propagatePiS_,"",@"SHT_CUDA_INFO"
	.sectionflags	@""
	.align	4


	//----- nvinfo : EIATTR_CUDA_API_VERSION
	.align		4
        /*0000*/ 	.byte	0x04, 0x37
        /*0002*/ 	.short	(.L_7 - .L_6)
.L_6:
        /*0004*/ 	.word	0x00000082


	//----- nvinfo : EIATTR_KPARAM_INFO
	.align		4
.L_7:
        /*0008*/ 	.byte	0x04, 0x17
        /*000a*/ 	.short	(.L_9 - .L_8)
.L_8:
        /*000c*/ 	.word	0x00000000
        /*0010*/ 	.short	0x0001
        /*0012*/ 	.short	0x0008
        /*0014*/ 	.byte	0x00, 0xf5, 0x21, 0x00


	//----- nvinfo : EIATTR_KPARAM_INFO
	.align		4
.L_9:
        /*0018*/ 	.byte	0x04, 0x17
        /*001a*/ 	.short	(.L_11 - .L_10)
.L_10:
        /*001c*/ 	.word	0x00000000
        /*0020*/ 	.short	0x0000
        /*0022*/ 	.short	0x0000
        /*0024*/ 	.byte	0x00, 0xf5, 0x21, 0x00


	//----- nvinfo : EIATTR_SPARSE_MMA_MASK
	.align		4
.L_11:
        /*0028*/ 	.byte	0x03, 0x50
        /*002a*/ 	.short	0x0000


	//----- nvinfo : EIATTR_MAXREG_COUNT
	.align		4
        /*002c*/ 	.byte	0x03, 0x1b
        /*002e*/ 	.short	0x00ff


	//----- nvinfo : EIATTR_MERCURY_ISA_VERSION
	.align		4
        /*0030*/ 	.byte	0x03, 0x5f
        /*0032*/ 	.short	0x0101


	//----- nvinfo : EIATTR_VRC_CTA_INIT_COUNT
	.align		4
        /*0034*/ 	.byte	0x02, 0x4a
	.zero		1
	.zero		1


	//----- nvinfo : EIATTR_EXIT_INSTR_OFFSETS
	.align		4
        /*0038*/ 	.byte	0x04, 0x1c
        /*003a*/ 	.short	(.L_13 - .L_12)


	//   ....[0]....
.L_12:
        /*003c*/ 	.word	0x00000110


	//   ....[1]....
        /*0040*/ 	.word	0x00000270


	//   ....[2]....
        /*0044*/ 	.word	0x000002b0


	//   ....[3]....
        /*0048*/ 	.word	0x000002d0


	//   ....[4]....
        /*004c*/ 	.word	0x000002f0


	//----- nvinfo : EIATTR_CBANK_PARAM_SIZE
	.align		4
.L_13:
        /*0050*/ 	.byte	0x03, 0x19
        /*0052*/ 	.short	0x0010


	//----- nvinfo : EIATTR_PARAM_CBANK
	.align		4
        /*0054*/ 	.byte	0x04, 0x0a
        /*0056*/ 	.short	(.L_15 - .L_14)
	.align		4
.L_14:
        /*0058*/ 	.word	index@(.nv.constant0._Z9propagatePiS_)
        /*005c*/ 	.short	0x0380
        /*005e*/ 	.short	0x0010


	//----- nvinfo : EIATTR_SW_WAR
	.align		4
.L_15:
        /*0060*/ 	.byte	0x04, 0x36
        /*0062*/ 	.short	(.L_17 - .L_16)
.L_16:
        /*0064*/ 	.word	0x00000008
.L_17:


//--------------------- .nv.callgraph             --------------------------
	.section	.nv.callgraph,"",@"SHT_CUDA_CALLGRAPH"
	.align	4
	.sectionentsize	8
	.align		4
        /*0000*/ 	.word	0x00000000
	.align		4
        /*0004*/ 	.word	0xffffffff
	.align		4
        /*0008*/ 	.word	0x00000000
	.align		4
        /*000c*/ 	.word	0xfffffffe
	.align		4
        /*0010*/ 	.word	0x00000000
	.align		4
        /*0014*/ 	.word	0xfffffffd
	.align		4
        /*0018*/ 	.word	0x00000000
	.align		4
        /*001c*/ 	.word	0xfffffffc


//--------------------- .text._Z9propagatePiS_    --------------------------
	.section	.text._Z9propagatePiS_,"ax",@progbits
	.align	128
        .global         _Z9propagatePiS_
        .type           _Z9propagatePiS_,@function
        .size           _Z9propagatePiS_,(.L_x_1 - _Z9propagatePiS_)
        .other          _Z9propagatePiS_,@"STO_CUDA_ENTRY STV_DEFAULT"
_Z9propagatePiS_:
.text._Z9propagatePiS_:
[----:B------:R-:W-:Y:S01]  /*0000*/  LDC R1, c[0x0][0x37c] ;  /* 0x0000df00ff017b82 */ /* 0x000fe20000000800 */
[----:B------:R-:W0:Y:S07]  /*0010*/  S2R R15, SR_CTAID.X ;  /* 0x00000000000f7919 */ /* 0x000e2e0000002500 */
[----:B------:R-:W0:Y:S01]  /*0020*/  LDC.64 R4, c[0x0][0x380] ;  /* 0x0000e000ff047b82 */ /* 0x000e220000000a00 */
[----:B------:R-:W1:Y:S07]  /*0030*/  LDCU.64 UR4, c[0x0][0x358] ;  /* 0x00006b00ff0477ac */ /* 0x000e6e0008000a00 */
[----:B------:R-:W2:Y:S01]  /*0040*/  LDC.64 R6, c[0x0][0x388] ;  /* 0x0000e200ff067b82 */ /* 0x000ea20000000a00 */
[----:B0-----:R-:W-:-:S05]  /*0050*/  IMAD.WIDE.U32 R2, R15, 0x4, R4 ;  /* 0x000000040f027825 */ /* 0x001fca00078e0004 */
[----:B-1----:R-:W3:Y:S01]  /*0060*/  LDG.E R9, desc[UR4][R2.64] ;  /* 0x0000000402097981 */ /* 0x002ee2000c1e1900 */
[----:B------:R-:W-:-:S04]  /*0070*/  IMAD.HI.U32 R0, R15, 0x66666667, RZ ;  /* 0x666666670f007827 */ /* 0x000fc800078e00ff */
[C---:B------:R-:W-:Y:S01]  /*0080*/  VIADD R11, R15.reuse, 0xffffff60 ;  /* 0xffffff600f0b7836 */ /* 0x040fe20000000000 */
[----:B------:R-:W-:Y:S01]  /*0090*/  SHF.R.U32.HI R0, RZ, 0x6, R0 ;  /* 0x00000006ff007819 */ /* 0x000fe20000011600 */
[----:B--2---:R-:W-:-:S04]  /*00a0*/  IMAD.WIDE.U32 R6, R15, 0x4, R6 ;  /* 0x000000040f067825 */ /* 0x004fc800078e0006 */
[----:B------:R-:W-:-:S05]  /*00b0*/  IMAD R0, R0, 0xa0, RZ ;  /* 0x000000a000007824 */ /* 0x000fca00078e02ff */
[----:B------:R-:W-:-:S05]  /*00c0*/  LOP3.LUT R0, RZ, R0, RZ, 0x33, !PT ;  /* 0x00000000ff007212 */ /* 0x000fca00078e33ff */
[----:B------:R-:W-:-:S05]  /*00d0*/  IMAD.IADD R0, R0, 0x1, R15 ;  /* 0x0000000100007824 */ /* 0x000fca00078e020f */
[----:B------:R-:W-:-:S04]  /*00e0*/  ISETP.GT.U32.AND P0, PT, R0, 0x9d, PT ;  /* 0x0000009d0000780c */ /* 0x000fc80003f04070 */
[----:B------:R-:W-:Y:S01]  /*00f0*/  ISETP.GT.U32.OR P0, PT, R11, 0x17bf, P0 ;  /* 0x000017bf0b00780c */ /* 0x000fe20000704470 */
[----:B---3--:R0:W-:-:S12]  /*0100*/  STG.E desc[UR4][R6.64], R9 ;  /* 0x0000000906007986 */ /* 0x0081d8000c101904 */
[----:B------:R-:W-:Y:S05]  /*0110*/  @P0 EXIT ;  /* 0x000000000000094d */ /* 0x000fea0003800000 */
[C---:B------:R-:W-:Y:S01]  /*0120*/  VIADD R13, R15.reuse, 0xffffff61 ;  /* 0xffffff610f0d7836 */ /* 0x040fe20000000000 */
[----:B------:R-:W-:Y:S01]  /*0130*/  IADD3 R15, PT, PT, R15, -0x1, RZ ;  /* 0xffffffff0f0f7810 */ /* 0x000fe20007ffe0ff */
[--C-:B------:R-:W-:Y:S01]  /*0140*/  IMAD.WIDE.U32 R10, R11, 0x4, R4.reuse ;  /* 0x000000040b0a7825 */ /* 0x100fe200078e0004 */
[----:B------:R-:W2:Y:S03]  /*0150*/  LDG.E R0, desc[UR4][R2.64+-0x284] ;  /* 0xfffd7c0402007981 */ /* 0x000ea6000c1e1900 */
[--C-:B------:R-:W-:Y:S01]  /*0160*/  IMAD.WIDE.U32 R12, R13, 0x4, R4.reuse ;  /* 0x000000040d0c7825 */ /* 0x100fe200078e0004 */
[----:B------:R-:W3:Y:S03]  /*0170*/  LDG.E R8, desc[UR4][R2.64+0x4] ;  /* 0x0000040402087981 */ /* 0x000ee6000c1e1900 */
[----:B------:R-:W-:Y:S01]  /*0180*/  IMAD.WIDE.U32 R4, R15, 0x4, R4 ;  /* 0x000000040f047825 */ /* 0x000fe200078e0004 */
[----:B------:R-:W2:Y:S04]  /*0190*/  LDG.E R11, desc[UR4][R10.64] ;  /* 0x000000040a0b7981 */ /* 0x000ea8000c1e1900 */
[----:B------:R-:W2:Y:S04]  /*01a0*/  LDG.E R12, desc[UR4][R12.64] ;  /* 0x000000040c0c7981 */ /* 0x000ea8000c1e1900 */
[----:B------:R-:W3:Y:S04]  /*01b0*/  LDG.E R5, desc[UR4][R4.64] ;  /* 0x0000000404057981 */ /* 0x000ee8000c1e1900 */
[----:B------:R-:W4:Y:S04]  /*01c0*/  LDG.E R15, desc[UR4][R2.64+0x27c] ;  /* 0x00027c04020f7981 */ /* 0x000f28000c1e1900 */
[----:B------:R-:W4:Y:S04]  /*01d0*/  LDG.E R14, desc[UR4][R2.64+0x280] ;  /* 0x00028004020e7981 */ /* 0x000f28000c1e1900 */
[----:B------:R-:W5:Y:S01]  /*01e0*/  LDG.E R17, desc[UR4][R2.64+0x284] ;  /* 0x0002840402117981 */ /* 0x000f62000c1e1900 */
[----:B--2---:R-:W-:-:S04]  /*01f0*/  IADD3 R0, PT, PT, R12, R11, R0 ;  /* 0x0000000b0c007210 */ /* 0x004fc80007ffe000 */
[----:B---3--:R-:W-:-:S04]  /*0200*/  IADD3 R0, PT, PT, R8, R0, R5 ;  /* 0x0000000008007210 */ /* 0x008fc80007ffe005 */
[----:B----4-:R-:W-:-:S05]  /*0210*/  IADD3 R0, PT, PT, R14, R0, R15 ;  /* 0x000000000e007210 */ /* 0x010fca0007ffe00f */
[----:B-----5:R-:W-:-:S05]  /*0220*/  IMAD.IADD R0, R0, 0x1, R17 ;  /* 0x0000000100007824 */ /* 0x020fca00078e0211 */
[----:B------:R-:W-:-:S04]  /*0230*/  ISETP.NE.AND P0, PT, R0, 0x3, PT ;  /* 0x000000030000780c */ /* 0x000fc80003f05270 */
[----:B------:R-:W-:-:S13]  /*0240*/  ISETP.NE.OR P0, PT, R9, RZ, P0 ;  /* 0x000000ff0900720c */ /* 0x000fda0000705670 */
[----:B------:R-:W-:-:S05]  /*0250*/  @!P0 MOV R5, 0x1 ;  /* 0x0000000100058802 */ /* 0x000fca0000000f00 */
[----:B------:R1:W-:Y:S01]  /*0260*/  @!P0 STG.E desc[UR4][R6.64], R5 ;  /* 0x0000000506008986 */ /* 0x0003e2000c101904 */
[----:B------:R-:W-:Y:S05]  /*0270*/  @!P0 EXIT ;  /* 0x000000000000894d */ /* 0x000fea0003800000 */
[----:B------:R-:W-:-:S04]  /*0280*/  ISETP.NE.AND P0, PT, R9, 0x1, PT ;  /* 0x000000010900780c */ /* 0x000fc80003f05270 */
[----:B------:R-:W-:-:S13]  /*0290*/  ISETP.GT.OR P1, PT, R0, 0x1, P0 ;  /* 0x000000010000780c */ /* 0x000fda0000724670 */
[----:B------:R2:W-:Y:S01]  /*02a0*/  @!P1 STG.E desc[UR4][R6.64], RZ ;  /* 0x000000ff06009986 */ /* 0x0005e2000c101904 */
[----:B------:R-:W-:Y:S05]  /*02b0*/  @!P1 EXIT ;  /* 0x000000000000994d */ /* 0x000fea0003800000 */
[----:B------:R-:W-:-:S13]  /*02c0*/  ISETP.LT.OR P0, PT, R0, 0x4, P0 ;  /* 0x000000040000780c */ /* 0x000fda0000701670 */
[----:B------:R-:W-:Y:S05]  /*02d0*/  @P0 EXIT ;  /* 0x000000000000094d */ /* 0x000fea0003800000 */
[----:B------:R-:W-:Y:S01]  /*02e0*/  STG.E desc[UR4][R6.64], RZ ;  /* 0x000000ff06007986 */ /* 0x000fe2000c101904 */
[----:B------:R-:W-:Y:S05]  /*02f0*/  EXIT ;  /* 0x000000000000794d */ /* 0x000fea0003800000 */
.L_x_0:
[----:B------:R-:W-:-:S00]  /*0300*/  BRA `(.L_x_0) ;  /* 0xfffffffc00fc7947 */ /* 0x000fc0000383ffff */
[----:B------:R-:W-:-:S00]  /*0310*/  NOP ;  /* 0x0000000000007918 */ /* 0x000fc00000000000 */
        /* <DEDUP_REMOVED lines=14> */
.L_x_1:


//--------------------- .nv.shared.reserved.0     --------------------------
	.section	.nv.shared.reserved.0,"aw",@nobits
	.weak		__nv_reservedSMEM_offset_0_alias
	.size		__nv_reservedSMEM_offset_0_alias, 0, 64
	.other		__nv_reservedSMEM_offset_0_alias,@"STO_CUDA_RESERVED_SHARED STV_DEFAULT"
__nv_reservedSMEM_offset_0_alias:
	.zero		0
	.zero		64


//--------------------- .nv.constant0._Z9propagatePiS_ --------------------------
	.section	.nv.constant0._Z9propagatePiS_,"a",@progbits
	.sectionflags	@""
	.align	4
.nv.constant0._Z9propagatePiS_:
	.zero		912


//--------------------- SYMBOLS --------------------------

	.type		.nv.reservedSmem.offset0,@object
	.size		.nv.reservedSmem.offset0,0x4
